//
// Generated by NVIDIA NVVM Compiler
//
// Compiler Build ID: CL-36424714
// Cuda compilation tools, release 13.0, V13.0.88
// Based on NVVM 20.0.0
//

.version 9.0
.target sm_100
.address_size 64

	// .globl	_Z11dot_producePKfS0_Pfi
.extern .shared .align 16 .b8 s[];

.visible .entry _Z11dot_producePKfS0_Pfi(
	.param .u64 .ptr .align 1 _Z11dot_producePKfS0_Pfi_param_0,
	.param .u64 .ptr .align 1 _Z11dot_producePKfS0_Pfi_param_1,
	.param .u64 .ptr .align 1 _Z11dot_producePKfS0_Pfi_param_2,
	.param .u32 _Z11dot_producePKfS0_Pfi_param_3
)
{
	.reg .pred 	%p<11>;
	.reg .b32 	%r<53>;
	.reg .b32 	%f<86>;
	.reg .b64 	%rd<12>;

	ld.param.u64 	%rd2, [_Z11dot_producePKfS0_Pfi_param_0];
	ld.param.u64 	%rd3, [_Z11dot_producePKfS0_Pfi_param_1];
	ld.param.u64 	%rd1, [_Z11dot_producePKfS0_Pfi_param_2];
	cvta.to.global.u64 	%rd4, %rd3;
	cvta.to.global.u64 	%rd5, %rd2;
	mov.u32 	%r1, %ntid.x;
	mov.u32 	%r2, %ctaid.x;
	mov.u32 	%r26, %tid.x;
	mad.lo.s32 	%r27, %r1, %r2, %r26;
	mul.wide.s32 	%rd6, %r27, 4;
	add.s64 	%rd7, %rd5, %rd6;
	ld.global.f32 	%f16, [%rd7];
	add.s64 	%rd8, %rd4, %rd6;
	ld.global.f32 	%f17, [%rd8];
	mul.f32 	%f18, %f16, %f17;
	shl.b32 	%r28, %r26, 2;
	mov.u32 	%r29, s;
	add.s32 	%r30, %r29, %r28;
	st.shared.f32 	[%r30], %f18;
	bar.sync 	0;
	setp.ne.s32 	%p1, %r26, 0;
	@%p1 bra 	$L__BB0_17;
	setp.lt.u32 	%p2, %r1, 2;
	ld.shared.f32 	%f84, [s];
	@%p2 bra 	$L__BB0_16;
	add.s32 	%r3, %r1, -1;
	add.s32 	%r32, %r1, -2;
	and.b32  	%r4, %r3, 15;
	setp.lt.u32 	%p3, %r32, 15;
	mov.b32 	%r49, 1;
	@%p3 bra 	$L__BB0_6;
	add.s32 	%r45, %r29, 32;
	and.b32  	%r36, %r3, -16;
	neg.s32 	%r47, %r36;
	mov.b32 	%r46, 0;
$L__BB0_4:
	.pragma "nounroll";
	ld.shared.f32 	%f20, [%r45+-28];
	add.f32 	%f21, %f20, %f84;
	ld.shared.v2.f32 	{%f22, %f23}, [%r45+-24];
	add.f32 	%f24, %f22, %f21;
	add.f32 	%f25, %f23, %f24;
	ld.shared.v4.f32 	{%f26, %f27, %f28, %f29}, [%r45+-16];
	add.f32 	%f30, %f26, %f25;
	add.f32 	%f31, %f27, %f30;
	add.f32 	%f32, %f28, %f31;
	add.f32 	%f33, %f29, %f32;
	ld.shared.v4.f32 	{%f34, %f35, %f36, %f37}, [%r45];
	add.f32 	%f38, %f34, %f33;
	add.f32 	%f39, %f35, %f38;
	add.f32 	%f40, %f36, %f39;
	add.f32 	%f41, %f37, %f40;
	ld.shared.v4.f32 	{%f42, %f43, %f44, %f45}, [%r45+16];
	add.f32 	%f46, %f42, %f41;
	add.f32 	%f47, %f43, %f46;
	add.f32 	%f48, %f44, %f47;
	add.f32 	%f49, %f45, %f48;
	ld.shared.f32 	%f50, [%r45+32];
	add.f32 	%f84, %f50, %f49;
	add.s32 	%r47, %r47, 16;
	add.s32 	%r46, %r46, 16;
	add.s32 	%r45, %r45, 64;
	setp.ne.s32 	%p4, %r47, 0;
	@%p4 bra 	$L__BB0_4;
	add.s32 	%r49, %r46, 1;
$L__BB0_6:
	setp.eq.s32 	%p5, %r4, 0;
	@%p5 bra 	$L__BB0_15;
	and.b32  	%r14, %r3, 7;
	setp.lt.u32 	%p6, %r4, 8;
	@%p6 bra 	$L__BB0_9;
	shl.b32 	%r37, %r49, 2;
	add.s32 	%r39, %r29, %r37;
	ld.shared.f32 	%f52, [%r39];
	add.f32 	%f53, %f52, %f84;
	ld.shared.f32 	%f54, [%r39+4];
	add.f32 	%f55, %f54, %f53;
	ld.shared.f32 	%f56, [%r39+8];
	add.f32 	%f57, %f56, %f55;
	ld.shared.f32 	%f58, [%r39+12];
	add.f32 	%f59, %f58, %f57;
	ld.shared.f32 	%f60, [%r39+16];
	add.f32 	%f61, %f60, %f59;
	ld.shared.f32 	%f62, [%r39+20];
	add.f32 	%f63, %f62, %f61;
	ld.shared.f32 	%f64, [%r39+24];
	add.f32 	%f65, %f64, %f63;
	ld.shared.f32 	%f66, [%r39+28];
	add.f32 	%f84, %f66, %f65;
	add.s32 	%r49, %r49, 8;
$L__BB0_9:
	setp.eq.s32 	%p7, %r14, 0;
	@%p7 bra 	$L__BB0_15;
	and.b32  	%r17, %r3, 3;
	setp.lt.u32 	%p8, %r14, 4;
	@%p8 bra 	$L__BB0_12;
	shl.b32 	%r40, %r49, 2;
	add.s32 	%r42, %r29, %r40;
	ld.shared.f32 	%f68, [%r42];
	add.f32 	%f69, %f68, %f84;
	ld.shared.f32 	%f70, [%r42+4];
	add.f32 	%f71, %f70, %f69;
	ld.shared.f32 	%f72, [%r42+8];
	add.f32 	%f73, %f72, %f71;
	ld.shared.f32 	%f74, [%r42+12];
	add.f32 	%f84, %f74, %f73;
	add.s32 	%r49, %r49, 4;
$L__BB0_12:
	setp.eq.s32 	%p9, %r17, 0;
	@%p9 bra 	$L__BB0_15;
	shl.b32 	%r43, %r49, 2;
	add.s32 	%r52, %r29, %r43;
	neg.s32 	%r51, %r17;
$L__BB0_14:
	.pragma "nounroll";
	ld.shared.f32 	%f75, [%r52];
	add.f32 	%f84, %f75, %f84;
	add.s32 	%r52, %r52, 4;
	add.s32 	%r51, %r51, 1;
	setp.ne.s32 	%p10, %r51, 0;
	@%p10 bra 	$L__BB0_14;
$L__BB0_15:
	st.shared.f32 	[s], %f84;
$L__BB0_16:
	cvta.to.global.u64 	%rd9, %rd1;
	mul.wide.u32 	%rd10, %r2, 4;
	add.s64 	%rd11, %rd9, %rd10;
	st.global.f32 	[%rd11], %f84;
$L__BB0_17:
	ret;

}


// ===== COMPILED SASS (sm_100) =====

	.target	sm_100

	.elftype	@"ET_EXEC"


//--------------------- .note.nv.tkinfo           --------------------------
	.section	.note.nv.tkinfo,"",@"SHT_NOTE"
	.sectionflags	@"SHF_NOTE_NV_TKINFO"
	.tkinfo
        /*0018*/ 	.word	0x00000002
        /*0030*/ 	.string	""
        /*0030*/ 	.string	"ptxas"
        /*0030*/ 	.string	"Cuda compilation tools, release 13.0, V13.0.88"
        /*0030*/ 	.string	"Build cuda_13.0.r13.0/compiler.36424714_0"
        /*0030*/ 	.string	"-arch sm_100 -m 64 "



//--------------------- .note.nv.cuinfo           --------------------------
	.section	.note.nv.cuinfo,"",@"SHT_NOTE"
	.sectionflags	@"SHF_NOTE_NV_CUINFO"
        /*0018*/ 	.short	0x0002
        /*001a*/ 	.short	0x0064
        /*001c*/ 	.short	0x0082
	.zero		2


//--------------------- .nv.info                  --------------------------
	.section	.nv.info,"",@"SHT_CUDA_INFO"
	.align	4


	//----- nvinfo : EIATTR_REGCOUNT
	.align		4
        /*0000*/ 	.byte	0x04, 0x2f
        /*0002*/ 	.short	(.L_1 - .L_0)
	.align		4
.L_0:
        /*0004*/ 	.word	index@(_Z11dot_producePKfS0_Pfi)
        /*0008*/ 	.word	0x00000016


	//----- nvinfo : EIATTR_FRAME_SIZE
	.align		4
.L_1:
        /*000c*/ 	.byte	0x04, 0x11
        /*000e*/ 	.short	(.L_3 - .L_2)
	.align		4
.L_2:
        /*0010*/ 	.word	index@(_Z11dot_producePKfS0_Pfi)
        /*0014*/ 	.word	0x00000000


	//----- nvinfo : EIATTR_MIN_STACK_SIZE
	.align		4
.L_3:
        /*0018*/ 	.byte	0x04, 0x12
        /*001a*/ 	.short	(.L_5 - .L_4)
	.align		4
.L_4:
        /*001c*/ 	.word	index@(_Z11dot_producePKfS0_Pfi)
        /*0020*/ 	.word	0x00000000
.L_5:


//--------------------- .nv.compat                --------------------------
	.section	.nv.compat,"",@"SHT_CUDA_COMPAT_INFO"
	.align	4
        /*0000*/ 	.byte	0x02, 0x09, 0x00, 0x00, 0x02, 0x02, 0x01, 0x00, 0x02, 0x05, 0x05, 0x00, 0x03, 0x07, 0x01, 0x01
        /*0010*/ 	.byte	0x02, 0x03, 0x00, 0x00, 0x02, 0x06, 0x01, 0x00, 0x04, 0x0b, 0x08, 0x00, 0x09, 0x00, 0x00, 0x00
        /*0020*/ 	.byte	0x00, 0x00, 0x00, 0x00


//--------------------- .nv.info._Z11dot_producePKfS0_Pfi --------------------------
	.section	.nv.info._Z11dot_producePKfS0_Pfi,"",@"SHT_CUDA_INFO"
	.sectionflags	@""
	.align	4


	//----- nvinfo : EIATTR_CUDA_API_VERSION
	.align		4
        /*0000*/ 	.byte	0x04, 0x37
        /*0002*/ 	.short	(.L_7 - .L_6)
.L_6:
        /*0004*/ 	.word	0x00000082


	//----- nvinfo : EIATTR_KPARAM_INFO
	.align		4
.L_7:
        /*0008*/ 	.byte	0x04, 0x17
        /*000a*/ 	.short	(.L_9 - .L_8)
.L_8:
        /*000c*/ 	.word	0x00000000
        /*0010*/ 	.short	0x0003
        /*0012*/ 	.short	0x0018
        /*0014*/ 	.byte	0x00, 0xf0, 0x11, 0x00


	//----- nvinfo : EIATTR_KPARAM_INFO
	.align		4
.L_9:
        /*0018*/ 	.byte	0x04, 0x17
        /*001a*/ 	.short	(.L_11 - .L_10)
.L_10:
        /*001c*/ 	.word	0x00000000
        /*0020*/ 	.short	0x0002
        /*0022*/ 	.short	0x0010
        /*0024*/ 	.byte	0x00, 0xf5, 0x21, 0x00


	//----- nvinfo : EIATTR_KPARAM_INFO
	.align		4
.L_11:
        /*0028*/ 	.byte	0x04, 0x17
        /*002a*/ 	.short	(.L_13 - .L_12)
.L_12:
        /*002c*/ 	.word	0x00000000
        /*0030*/ 	.short	0x0001
        /*0032*/ 	.short	0x0008
        /*0034*/ 	.byte	0x00, 0xf5, 0x21, 0x00


	//----- nvinfo : EIATTR_KPARAM_INFO
	.align		4
.L_13:
        /*0038*/ 	.byte	0x04, 0x17
        /*003a*/ 	.short	(.L_15 - .L_14)
.L_14:
        /*003c*/ 	.word	0x00000000
        /*0040*/ 	.short	0x0000
        /*0042*/ 	.short	0x0000
        /*0044*/ 	.byte	0x00, 0xf5, 0x21, 0x00


	//----- nvinfo : EIATTR_SPARSE_MMA_MASK
	.align		4
.L_15:
        /*0048*/ 	.byte	0x03, 0x50
        /*004a*/ 	.short	0x0000


	//----- nvinfo : EIATTR_MAXREG_COUNT
	.align		4
        /*004c*/ 	.byte	0x03, 0x1b
        /*004e*/ 	.short	0x00ff


	//----- nvinfo : EIATTR_NUM_BARRIERS
	.align		4
        /*0050*/ 	.byte	0x02, 0x4c
        /*0052*/ 	.byte	0x01
	.zero		1


	//----- nvinfo : EIATTR_MERCURY_ISA_VERSION
	.align		4
        /*0054*/ 	.byte	0x03, 0x5f
        /*0056*/ 	.short	0x0101


	//----- nvinfo : EIATTR_UNUSED_LOAD_BYTE_OFFSET
	.align		4
        /*0058*/ 	.byte	0x04, 0x44
        /*005a*/ 	.short	(.L_17 - .L_16)


	//   ....[0]....
.L_16:
        /*005c*/ 	.word	0x00000220
        /*0060*/ 	.word	0x0000fff0


	//----- nvinfo : EIATTR_VRC_CTA_INIT_COUNT
	.align		4
.L_17:
        /*0064*/ 	.byte	0x02, 0x4a
	.zero		1
	.zero		1


	//----- nvinfo : EIATTR_EXIT_INSTR_OFFSETS
	.align		4
        /*0068*/ 	.byte	0x04, 0x1c
        /*006a*/ 	.short	(.L_19 - .L_18)


	//   ....[0]....
.L_18:
        /*006c*/ 	.word	0x00000140


	//   ....[1]....
        /*0070*/ 	.word	0x00000710


	//----- nvinfo : EIATTR_CBANK_PARAM_SIZE
	.align		4
.L_19:
        /*0074*/ 	.byte	0x03, 0x19
        /*0076*/ 	.short	0x001c


	//----- nvinfo : EIATTR_PARAM_CBANK
	.align		4
        /*0078*/ 	.byte	0x04, 0x0a
        /*007a*/ 	.short	(.L_21 - .L_20)
	.align		4
.L_20:
        /*007c*/ 	.word	index@(.nv.constant0._Z11dot_producePKfS0_Pfi)
        /*0080*/ 	.short	0x0380
        /*0082*/ 	.short	0x001c


	//----- nvinfo : EIATTR_SW_WAR
	.align		4
.L_21:
        /*0084*/ 	.byte	0x04, 0x36
        /*0086*/ 	.short	(.L_23 - .L_22)
.L_22:
        /*0088*/ 	.word	0x00000008
.L_23:


//--------------------- .nv.callgraph             --------------------------
	.section	.nv.callgraph,"",@"SHT_CUDA_CALLGRAPH"
	.align	4
	.sectionentsize	8
	.align		4
        /*0000*/ 	.word	0x00000000
	.align		4
        /*0004*/ 	.word	0xffffffff
	.align		4
        /*0008*/ 	.word	0x00000000
	.align		4
        /*000c*/ 	.word	0xfffffffe
	.align		4
        /*0010*/ 	.word	0x00000000
	.align		4
        /*0014*/ 	.word	0xfffffffd
	.align		4
        /*0018*/ 	.word	0x00000000
	.align		4
        /*001c*/ 	.word	0xfffffffc


//--------------------- .text._Z11dot_producePKfS0_Pfi --------------------------
	.section	.text._Z11dot_producePKfS0_Pfi,"ax",@progbits
	.align	128
        .global         _Z11dot_producePKfS0_Pfi
        .type           _Z11dot_producePKfS0_Pfi,@function
        .size           _Z11dot_producePKfS0_Pfi,(.L_x_8 - _Z11dot_producePKfS0_Pfi)
        .other          _Z11dot_producePKfS0_Pfi,@"STO_CUDA_ENTRY STV_DEFAULT"
_Z11dot_producePKfS0_Pfi:
.text._Z11dot_producePKfS0_Pfi:
[----:B------:R-:W-:Y:S01]  /*0000*/  LDC R1, c[0x0][0x37c] ;  /* 0x0000df00ff017b82 */ /* 0x000fe20000000800 */
[----:B------:R-:W0:Y:S07]  /*0010*/  S2R R0, SR_CTAID.X ;  /* 0x0000000000007919 */ /* 0x000e2e0000002500 */
[----:B------:R-:W1:Y:S01]  /*0020*/  LDC.64 R2, c[0x0][0x380] ;  /* 0x0000e000ff027b82 */ /* 0x000e620000000a00 */
[----:B------:R-:W0:Y:S01]  /*0030*/  LDCU UR12, c[0x0][0x360] ;  /* 0x00006c00ff0c77ac */ /* 0x000e220008000800 */
[----:B------:R-:W0:Y:S01]  /*0040*/  S2R R9, SR_TID.X ;  /* 0x0000000000097919 */ /* 0x000e220000002100 */
[----:B------:R-:W2:Y:S05]  /*0050*/  LDCU.64 UR10, c[0x0][0x358] ;  /* 0x00006b00ff0a77ac */ /* 0x000eaa0008000a00 */
[----:B------:R-:W3:Y:S01]  /*0060*/  LDC.64 R4, c[0x0][0x388] ;  /* 0x0000e200ff047b82 */ /* 0x000ee20000000a00 */
[----:B0-----:R-:W-:-:S04]  /*0070*/  IMAD R7, R0, UR12, R9 ;  /* 0x0000000c00077c24 */ /* 0x001fc8000f8e0209 */
[----:B-1----:R-:W-:-:S04]  /*0080*/  IMAD.WIDE R2, R7, 0x4, R2 ;  /* 0x0000000407027825 */ /* 0x002fc800078e0202 */
[----:B---3--:R-:W-:Y:S02]  /*0090*/  IMAD.WIDE R4, R7, 0x4, R4 ;  /* 0x0000000407047825 */ /* 0x008fe400078e0204 */
[----:B--2---:R-:W2:Y:S04]  /*00a0*/  LDG.E R2, desc[UR10][R2.64] ;  /* 0x0000000a02027981 */ /* 0x004ea8000c1e1900 */
[----:B------:R-:W2:Y:S01]  /*00b0*/  LDG.E R5, desc[UR10][R4.64] ;  /* 0x0000000a04057981 */ /* 0x000ea2000c1e1900 */
[----:B------:R-:W0:Y:S01]  /*00c0*/  S2UR UR5, SR_CgaCtaId ;  /* 0x00000000000579c3 */ /* 0x000e220000008800 */
[----:B------:R-:W-:Y:S01]  /*00d0*/  UMOV UR4, 0x400 ;  /* 0x0000040000047882 */ /* 0x000fe20000000000 */
[----:B------:R-:W-:Y:S01]  /*00e0*/  ISETP.NE.AND P0, PT, R9, RZ, PT ;  /* 0x000000ff0900720c */ /* 0x000fe20003f05270 */
[----:B0-----:R-:W-:-:S06]  /*00f0*/  ULEA UR5, UR5, UR4, 0x18 ;  /* 0x0000000405057291 */ /* 0x001fcc000f8ec0ff */
[----:B------:R-:W-:Y:S01]  /*0100*/  LEA R7, R9, UR5, 0x2 ;  /* 0x0000000509077c11 */ /* 0x000fe2000f8e10ff */
[----:B--2---:R-:W-:-:S05]  /*0110*/  FMUL R6, R2, R5 ;  /* 0x0000000502067220 */ /* 0x004fca0000400000 */
[----:B------:R0:W-:Y:S01]  /*0120*/  STS [R7], R6 ;  /* 0x0000000607007388 */ /* 0x0001e20000000800 */
[----:B------:R-:W-:Y:S06]  /*0130*/  BAR.SYNC.DEFER_BLOCKING 0x0 ;  /* 0x0000000000007b1d */ /* 0x000fec0000010000 */
[----:B------:R-:W-:Y:S05]  /*0140*/  @P0 EXIT ;  /* 0x000000000000094d */ /* 0x000fea0003800000 */
[----:B------:R-:W1:Y:S01]  /*0150*/  LDS R2, [UR5] ;  /* 0x00000005ff027984 */ /* 0x000e620008000800 */
[----:B------:R-:W-:-:S09]  /*0160*/  UISETP.GE.U32.AND UP0, UPT, UR12, 0x2, UPT ;  /* 0x000000020c00788c */ /* 0x000fd2000bf06070 */
[----:B------:R-:W-:Y:S05]  /*0170*/  BRA.U !UP0, `(.L_x_0) ;  /* 0x0000000508587547 */ /* 0x000fea000b800000 */
[----:B------:R-:W-:Y:S02]  /*0180*/  UIADD3 UR4, UPT, UPT, UR12, -0x2, URZ ;  /* 0xfffffffe0c047890 */ /* 0x000fe4000fffe0ff */
[----:B------:R-:W-:Y:S02]  /*0190*/  UIADD3 UR6, UPT, UPT, UR12, -0x1, URZ ;  /* 0xffffffff0c067890 */ /* 0x000fe4000fffe0ff */
[----:B------:R-:W-:Y:S02]  /*01a0*/  UISETP.GE.U32.AND UP0, UPT, UR4, 0xf, UPT ;  /* 0x0000000f0400788c */ /* 0x000fe4000bf06070 */
[----:B------:R-:W-:Y:S01]  /*01b0*/  ULOP3.LUT UR8, UR6, 0xf, URZ, 0xc0, !UPT ;  /* 0x0000000f06087892 */ /* 0x000fe2000f8ec0ff */
[----:B------:R-:W-:-:S06]  /*01c0*/  UMOV UR4, 0x1 ;  /* 0x0000000100047882 */ /* 0x000fcc0000000000 */
[----:B------:R-:W-:Y:S05]  /*01d0*/  BRA.U !UP0, `(.L_x_1) ;  /* 0x00000001087c7547 */ /* 0x000fea000b800000 */
[----:B------:R-:W-:Y:S02]  /*01e0*/  ULOP3.LUT UR4, UR6, 0xfffffff0, URZ, 0xc0, !UPT ;  /* 0xfffffff006047892 */ /* 0x000fe4000f8ec0ff */
[----:B------:R-:W-:Y:S02]  /*01f0*/  UIADD3 UR9, UPT, UPT, UR5, 0x20, URZ ;  /* 0x0000002005097890 */ /* 0x000fe4000fffe0ff */
[----:B------:R-:W-:-:S03]  /*0200*/  UIADD3 UR7, UPT, UPT, -UR4, URZ, URZ ;  /* 0x000000ff04077290 */ /* 0x000fc6000fffe1ff */
[----:B------:R-:W-:-:S09]  /*0210*/  UMOV UR4, URZ ;  /* 0x000000ff00047c82 */ /* 0x000fd20008000000 */
.L_x_2:
[----:B------:R-:W1:Y:S01]  /*0220*/  LDS.128 R12, [UR9+-0x20] ;  /* 0xffffe009ff0c7984 */ /* 0x000e620008000c00 */
[----:B------:R-:W-:Y:S02]  /*0230*/  UIADD3 UR7, UPT, UPT, UR7, 0x10, URZ ;  /* 0x0000001007077890 */ /* 0x000fe4000fffe0ff */
[----:B------:R-:W-:Y:S01]  /*0240*/  UIADD3 UR4, UPT, UPT, UR4, 0x10, URZ ;  /* 0x0000001004047890 */ /* 0x000fe2000fffe0ff */
[----:B0-----:R-:W0:Y:S01]  /*0250*/  LDS.128 R4, [UR9+-0x10] ;  /* 0xfffff009ff047984 */ /* 0x001e220008000c00 */
[----:B------:R-:W-:-:S03]  /*0260*/  UISETP.NE.AND UP0, UPT, UR7, URZ, UPT ;  /* 0x000000ff0700728c */ /* 0x000fc6000bf05270 */
[----:B------:R-:W2:Y:S04]  /*0270*/  LDS.128 R8, [UR9] ;  /* 0x00000009ff087984 */ /* 0x000ea80008000c00 */
[----:B------:R-:W3:Y:S04]  /*0280*/  LDS.128 R16, [UR9+0x10] ;  /* 0x00001009ff107984 */ /* 0x000ee80008000c00 */
[----:B------:R-:W4:Y:S01]  /*0290*/  LDS R3, [UR9+0x20] ;  /* 0x00002009ff037984 */ /* 0x000f220008000800 */
[----:B------:R-:W-:Y:S01]  /*02a0*/  UIADD3 UR9, UPT, UPT, UR9, 0x40, URZ ;  /* 0x0000004009097890 */ /* 0x000fe2000fffe0ff */
[----:B-1----:R-:W-:-:S04]  /*02b0*/  FADD R13, R13, R2 ;  /* 0x000000020d0d7221 */ /* 0x002fc80000000000 */
[----:B------:R-:W-:-:S04]  /*02c0*/  FADD R14, R13, R14 ;  /* 0x0000000e0d0e7221 */ /* 0x000fc80000000000 */
[----:B------:R-:W-:-:S04]  /*02d0*/  FADD R15, R14, R15 ;  /* 0x0000000f0e0f7221 */ /* 0x000fc80000000000 */
[----:B0-----:R-:W-:-:S04]  /*02e0*/  FADD R4, R15, R4 ;  /* 0x000000040f047221 */ /* 0x001fc80000000000 */
[----:B------:R-:W-:-:S04]  /*02f0*/  FADD R5, R5, R4 ;  /* 0x0000000405057221 */ /* 0x000fc80000000000 */
[----:B------:R-:W-:-:S04]  /*0300*/  FADD R6, R6, R5 ;  /* 0x0000000506067221 */ /* 0x000fc80000000000 */
[----:B------:R-:W-:-:S04]  /*0310*/  FADD R7, R7, R6 ;  /* 0x0000000607077221 */ /* 0x000fc80000000000 */
[----:B--2---:R-:W-:-:S04]  /*0320*/  FADD R8, R7, R8 ;  /* 0x0000000807087221 */ /* 0x004fc80000000000 */
[----:B------:R-:W-:-:S04]  /*0330*/  FADD R9, R9, R8 ;  /* 0x0000000809097221 */ /* 0x000fc80000000000 */
[----:B------:R-:W-:-:S04]  /*0340*/  FADD R10, R10, R9 ;  /* 0x000000090a0a7221 */ /* 0x000fc80000000000 */
[----:B------:R-:W-:-:S04]  /*0350*/  FADD R11, R11, R10 ;  /* 0x0000000a0b0b7221 */ /* 0x000fc80000000000 */
[----:B---3--:R-:W-:-:S04]  /*0360*/  FADD R16, R11, R16 ;  /* 0x000000100b107221 */ /* 0x008fc80000000000 */
[----:B------:R-:W-:-:S04]  /*0370*/  FADD R17, R17, R16 ;  /* 0x0000001011117221 */ /* 0x000fc80000000000 */
[----:B------:R-:W-:-:S04]  /*0380*/  FADD R18, R18, R17 ;  /* 0x0000001112127221 */ /* 0x000fc80000000000 */
[----:B------:R-:W-:-:S04]  /*0390*/  FADD R18, R19, R18 ;  /* 0x0000001213127221 */ /* 0x000fc80000000000 */
[----:B----4-:R-:W-:Y:S01]  /*03a0*/  FADD R2, R18, R3 ;  /* 0x0000000312027221 */ /* 0x010fe20000000000 */
[----:B------:R-:W-:Y:S06]  /*03b0*/  BRA.U UP0, `(.L_x_2) ;  /* 0xfffffffd00987547 */ /* 0x000fec000b83ffff */
[----:B------:R-:W-:-:S12]  /*03c0*/  UIADD3 UR4, UPT, UPT, UR4, 0x1, URZ ;  /* 0x0000000104047890 */ /* 0x000fd8000fffe0ff */
.L_x_1:
[----:B------:R-:W-:-:S09]  /*03d0*/  UISETP.NE.AND UP0, UPT, UR8, URZ, UPT ;  /* 0x000000ff0800728c */ /* 0x000fd2000bf05270 */
[----:B------:R-:W-:Y:S05]  /*03e0*/  BRA.U !UP0, `(.L_x_3) ;  /* 0x0000000108b87547 */ /* 0x000fea000b800000 */
[----:B------:R-:W-:Y:S02]  /*03f0*/  UISETP.GE.U32.AND UP0, UPT, UR8, 0x8, UPT ;  /* 0x000000080800788c */ /* 0x000fe4000bf06070 */
[----:B------:R-:W-:-:S04]  /*0400*/  ULOP3.LUT UR7, UR6, 0x7, URZ, 0xc0, !UPT ;  /* 0x0000000706077892 */ /* 0x000fc8000f8ec0ff */
[----:B------:R-:W-:-:S03]  /*0410*/  UISETP.NE.AND UP1, UPT, UR7, URZ, UPT ;  /* 0x000000ff0700728c */ /* 0x000fc6000bf25270 */
[----:B------:R-:W-:Y:S08]  /*0420*/  BRA.U !UP0, `(.L_x_4) ;  /* 0x0000000108487547 */ /* 0x000ff0000b800000 */
[----:B------:R-:W-:Y:S02]  /*0430*/  ULEA UR8, UR4, UR5, 0x2 ;  /* 0x0000000504087291 */ /* 0x000fe4000f8e10ff */
[----:B------:R-:W-:-:S07]  /*0440*/  UIADD3 UR4, UPT, UPT, UR4, 0x8, URZ ;  /* 0x0000000804047890 */ /* 0x000fce000fffe0ff */
[----:B------:R-:W1:Y:S04]  /*0450*/  LDS R3, [UR8] ;  /* 0x00000008ff037984 */ /* 0x000e680008000800 */
[----:B------:R-:W2:Y:S04]  /*0460*/  LDS R4, [UR8+0x4] ;  /* 0x00000408ff047984 */ /* 0x000ea80008000800 */
[----:B0-----:R-:W0:Y:S04]  /*0470*/  LDS R6, [UR8+0x8] ;  /* 0x00000808ff067984 */ /* 0x001e280008000800 */
[----:B------:R-:W3:Y:S04]  /*0480*/  LDS R8, [UR8+0xc] ;  /* 0x00000c08ff087984 */ /* 0x000ee80008000800 */
[----:B------:R-:W4:Y:S04]  /*0490*/  LDS R10, [UR8+0x10] ;  /* 0x00001008ff0a7984 */ /* 0x000f280008000800 */
[----:B------:R-:W5:Y:S04]  /*04a0*/  LDS R12, [UR8+0x14] ;  /* 0x00001408ff0c7984 */ /* 0x000f680008000800 */
[----:B------:R-:W5:Y:S04]  /*04b0*/  LDS R14, [UR8+0x18] ;  /* 0x00001808ff0e7984 */ /* 0x000f680008000800 */
[----:B------:R-:W5:Y:S01]  /*04c0*/  LDS R16, [UR8+0x1c] ;  /* 0x00001c08ff107984 */ /* 0x000f620008000800 */
[----:B-1----:R-:W-:-:S04]  /*04d0*/  FADD R3, R2, R3 ;  /* 0x0000000302037221 */ /* 0x002fc80000000000 */
[----:B--2---:R-:W-:-:S04]  /*04e0*/  FADD R3, R3, R4 ;  /* 0x0000000403037221 */ /* 0x004fc80000000000 */
[----:B0-----:R-:W-:-:S04]  /*04f0*/  FADD R3, R3, R6 ;  /* 0x0000000603037221 */ /* 0x001fc80000000000 */
[----:B---3--:R-:W-:-:S04]  /*0500*/  FADD R3, R3, R8 ;  /* 0x0000000803037221 */ /* 0x008fc80000000000 */
[----:B----4-:R-:W-:-:S04]  /*0510*/  FADD R3, R3, R10 ;  /* 0x0000000a03037221 */ /* 0x010fc80000000000 */
[----:B-----5:R-:W-:-:S04]  /*0520*/  FADD R3, R3, R12 ;  /* 0x0000000c03037221 */ /* 0x020fc80000000000 */
[----:B------:R-:W-:-:S04]  /*0530*/  FADD R3, R3, R14 ;  /* 0x0000000e03037221 */ /* 0x000fc80000000000 */
[----:B------:R-:W-:-:S07]  /*0540*/  FADD R2, R3, R16 ;  /* 0x0000001003027221 */ /* 0x000fce0000000000 */
.L_x_4:
        /* <DEDUP_REMOVED lines=10> */
[----:B------:R-:W3:Y:S01]  /*05f0*/  LDS R8, [UR7+0xc] ;  /* 0x00000c07ff087984 */ /* 0x000ee20008000800 */
[----:B-1----:R-:W-:-:S04]  /*0600*/  FADD R3, R2, R3 ;  /* 0x0000000302037221 */ /* 0x002fc80000000000 */
[----:B--2---:R-:W-:-:S04]  /*0610*/  FADD R3, R3, R4 ;  /* 0x0000000403037221 */ /* 0x004fc80000000000 */
[----:B0-----:R-:W-:-:S04]  /*0620*/  FADD R3, R3, R6 ;  /* 0x0000000603037221 */ /* 0x001fc80000000000 */
[----:B---3--:R-:W-:-:S07]  /*0630*/  FADD R2, R3, R8 ;  /* 0x0000000803027221 */ /* 0x008fce0000000000 */
.L_x_5:
[----:B------:R-:W-:Y:S05]  /*0640*/  BRA.U !UP1, `(.L_x_3) ;  /* 0x0000000109207547 */ /* 0x000fea000b800000 */
[----:B------:R-:W-:Y:S02]  /*0650*/  ULEA UR4, UR4, UR5, 0x2 ;  /* 0x0000000504047291 */ /* 0x000fe4000f8e10ff */
[----:B------:R-:W-:-:S12]  /*0660*/  UIADD3 UR6, UPT, UPT, -UR6, URZ, URZ ;  /* 0x000000ff06067290 */ /* 0x000fd8000fffe1ff */
.L_x_6:
[----:B------:R-:W1:Y:S01]  /*0670*/  LDS R3, [UR4] ;  /* 0x00000004ff037984 */ /* 0x000e620008000800 */
[----:B------:R-:W-:Y:S02]  /*0680*/  UIADD3 UR6, UPT, UPT, UR6, 0x1, URZ ;  /* 0x0000000106067890 */ /* 0x000fe4000fffe0ff */
[----:B------:R-:W-:Y:S02]  /*0690*/  UIADD3 UR4, UPT, UPT, UR4, 0x4, URZ ;  /* 0x0000000404047890 */ /* 0x000fe4000fffe0ff */
[----:B------:R-:W-:Y:S01]  /*06a0*/  UISETP.NE.AND UP0, UPT, UR6, URZ, UPT ;  /* 0x000000ff0600728c */ /* 0x000fe2000bf05270 */
[----:B-1----:R-:W-:-:S08]  /*06b0*/  FADD R2, R3, R2 ;  /* 0x0000000203027221 */ /* 0x002fd00000000000 */
[----:B------:R-:W-:Y:S05]  /*06c0*/  BRA.U UP0, `(.L_x_6) ;  /* 0xfffffffd00e87547 */ /* 0x000fea000b83ffff */
.L_x_3:
[----:B-1----:R2:W-:Y:S02]  /*06d0*/  STS [UR5], R2 ;  /* 0x00000002ff007988 */ /* 0x0025e40008000805 */
.L_x_0:
[----:B------:R-:W3:Y:S02]  /*06e0*/  LDC.64 R4, c[0x0][0x390] ;  /* 0x0000e400ff047b82 */ /* 0x000ee40000000a00 */
[----:B---3--:R-:W-:-:S05]  /*06f0*/  IMAD.WIDE.U32 R4, R0, 0x4, R4 ;  /* 0x0000000400047825 */ /* 0x008fca00078e0004 */
[----:B-1----:R-:W-:Y:S01]  /*0700*/  STG.E desc[UR10][R4.64], R2 ;  /* 0x0000000204007986 */ /* 0x002fe2000c10190a */
[----:B------:R-:W-:Y:S05]  /*0710*/  EXIT ;  /* 0x000000000000794d */ /* 0x000fea0003800000 */
.L_x_7:
[----:B------:R-:W-:-:S00]  /*0720*/  BRA `(.L_x_7) ;  /* 0xfffffffc00fc7947 */ /* 0x000fc0000383ffff */
[----:B------:R-:W-:-:S00]  /*0730*/  NOP ;  /* 0x0000000000007918 */ /* 0x000fc00000000000 */
        /* <DEDUP_REMOVED lines=12> */
.L_x_8:


//--------------------- .nv.shared._Z11dot_producePKfS0_Pfi --------------------------
	.section	.nv.shared._Z11dot_producePKfS0_Pfi,"aw",@nobits
	.sectionflags	@""
	.align	16
	.zero		1024


//--------------------- .nv.shared.reserved.0     --------------------------
	.section	.nv.shared.reserved.0,"aw",@nobits
	.weak		__nv_reservedSMEM_offset_0_alias
	.size		__nv_reservedSMEM_offset_0_alias, 0, 64
	.other		__nv_reservedSMEM_offset_0_alias,@"STO_CUDA_RESERVED_SHARED STV_DEFAULT"
__nv_reservedSMEM_offset_0_alias:
	.zero		0
	.zero		64


//--------------------- .nv.constant0._Z11dot_producePKfS0_Pfi --------------------------
	.section	.nv.constant0._Z11dot_producePKfS0_Pfi,"a",@progbits
	.sectionflags	@""
	.align	4
.nv.constant0._Z11dot_producePKfS0_Pfi:
	.zero		924


//--------------------- SYMBOLS --------------------------

	.type		.nv.reservedSmem.offset0,@object
	.size		.nv.reservedSmem.offset0,0x4
	.type		.nv.reservedSmem.cap,@object
	.size		.nv.reservedSmem.cap,0x4
